//
// Generated by NVIDIA NVVM Compiler
//
// Compiler Build ID: CL-36424714
// Cuda compilation tools, release 13.0, V13.0.88
// Based on NVVM 20.0.0
//

.version 9.0
.target sm_100
.address_size 64

	// .globl	_Z12colorEvenOddPfi

.visible .entry _Z12colorEvenOddPfi(
	.param .u64 .ptr .align 1 _Z12colorEvenOddPfi_param_0,
	.param .u32 _Z12colorEvenOddPfi_param_1
)
{
	.reg .pred 	%p<3>;
	.reg .b32 	%r<9>;
	.reg .b64 	%rd<7>;

	ld.param.u64 	%rd2, [_Z12colorEvenOddPfi_param_0];
	ld.param.u32 	%r2, [_Z12colorEvenOddPfi_param_1];
	cvta.to.global.u64 	%rd1, %rd2;
	mov.u32 	%r3, %ctaid.x;
	mov.u32 	%r4, %ntid.x;
	mov.u32 	%r5, %tid.x;
	mad.lo.s32 	%r1, %r3, %r4, %r5;
	setp.ge.s32 	%p1, %r1, %r2;
	@%p1 bra 	$L__BB0_4;
	and.b32  	%r6, %r1, 1;
	setp.eq.b32 	%p2, %r6, 1;
	@%p2 bra 	$L__BB0_3;
	mul.wide.s32 	%rd5, %r1, 4;
	add.s64 	%rd6, %rd1, %rd5;
	mov.b32 	%r8, 1065353216;
	st.global.u32 	[%rd6], %r8;
	bra.uni 	$L__BB0_4;
$L__BB0_3:
	mul.wide.s32 	%rd3, %r1, 4;
	add.s64 	%rd4, %rd1, %rd3;
	mov.b32 	%r7, 0;
	st.global.u32 	[%rd4], %r7;
$L__BB0_4:
	ret;

}


// ===== COMPILED SASS (sm_100) =====

	.target	sm_100

	.elftype	@"ET_EXEC"


//--------------------- .note.nv.tkinfo           --------------------------
	.section	.note.nv.tkinfo,"",@"SHT_NOTE"
	.sectionflags	@"SHF_NOTE_NV_TKINFO"
	.tkinfo
        /*0018*/ 	.word	0x00000002
        /*0030*/ 	.string	""
        /*0030*/ 	.string	"ptxas"
        /*0030*/ 	.string	"Cuda compilation tools, release 13.0, V13.0.88"
        /*0030*/ 	.string	"Build cuda_13.0.r13.0/compiler.36424714_0"
        /*0030*/ 	.string	"-arch sm_100 -m 64 "



//--------------------- .note.nv.cuinfo           --------------------------
	.section	.note.nv.cuinfo,"",@"SHT_NOTE"
	.sectionflags	@"SHF_NOTE_NV_CUINFO"
        /*0018*/ 	.short	0x0002
        /*001a*/ 	.short	0x0064
        /*001c*/ 	.short	0x0082
	.zero		2


//--------------------- .nv.info                  --------------------------
	.section	.nv.info,"",@"SHT_CUDA_INFO"
	.align	4


	//----- nvinfo : EIATTR_REGCOUNT
	.align		4
        /*0000*/ 	.byte	0x04, 0x2f
        /*0002*/ 	.short	(.L_1 - .L_0)
	.align		4
.L_0:
        /*0004*/ 	.word	index@(_Z12colorEvenOddPfi)
        /*0008*/ 	.word	0x0000000a


	//----- nvinfo : EIATTR_FRAME_SIZE
	.align		4
.L_1:
        /*000c*/ 	.byte	0x04, 0x11
        /*000e*/ 	.short	(.L_3 - .L_2)
	.align		4
.L_2:
        /*0010*/ 	.word	index@(_Z12colorEvenOddPfi)
        /*0014*/ 	.word	0x00000000


	//----- nvinfo : EIATTR_MIN_STACK_SIZE
	.align		4
.L_3:
        /*0018*/ 	.byte	0x04, 0x12
        /*001a*/ 	.short	(.L_5 - .L_4)
	.align		4
.L_4:
        /*001c*/ 	.word	index@(_Z12colorEvenOddPfi)
        /*0020*/ 	.word	0x00000000
.L_5:


//--------------------- .nv.compat                --------------------------
	.section	.nv.compat,"",@"SHT_CUDA_COMPAT_INFO"
	.align	4
        /*0000*/ 	.byte	0x02, 0x09, 0x00, 0x00, 0x02, 0x02, 0x01, 0x00, 0x02, 0x05, 0x05, 0x00, 0x03, 0x07, 0x01, 0x01
        /*0010*/ 	.byte	0x02, 0x03, 0x00, 0x00, 0x02, 0x06, 0x01, 0x00, 0x04, 0x0b, 0x08, 0x00, 0x09, 0x00, 0x00, 0x00
        /*0020*/ 	.byte	0x00, 0x00, 0x00, 0x00


//--------------------- .nv.info._Z12colorEvenOddPfi --------------------------
	.section	.nv.info._Z12colorEvenOddPfi,"",@"SHT_CUDA_INFO"
	.sectionflags	@""
	.align	4


	//----- nvinfo : EIATTR_CUDA_API_VERSION
	.align		4
        /*0000*/ 	.byte	0x04, 0x37
        /*0002*/ 	.short	(.L_7 - .L_6)
.L_6:
        /*0004*/ 	.word	0x00000082


	//----- nvinfo : EIATTR_KPARAM_INFO
	.align		4
.L_7:
        /*0008*/ 	.byte	0x04, 0x17
        /*000a*/ 	.short	(.L_9 - .L_8)
.L_8:
        /*000c*/ 	.word	0x00000000
        /*0010*/ 	.short	0x0001
        /*0012*/ 	.short	0x0008
        /*0014*/ 	.byte	0x00, 0xf0, 0x11, 0x00


	//----- nvinfo : EIATTR_KPARAM_INFO
	.align		4
.L_9:
        /*0018*/ 	.byte	0x04, 0x17
        /*001a*/ 	.short	(.L_11 - .L_10)
.L_10:
        /*001c*/ 	.word	0x00000000
        /*0020*/ 	.short	0x0000
        /*0022*/ 	.short	0x0000
        /*0024*/ 	.byte	0x00, 0xf5, 0x21, 0x00


	//----- nvinfo : EIATTR_SPARSE_MMA_MASK
	.align		4
.L_11:
        /*0028*/ 	.byte	0x03, 0x50
        /*002a*/ 	.short	0x0000


	//----- nvinfo : EIATTR_MAXREG_COUNT
	.align		4
        /*002c*/ 	.byte	0x03, 0x1b
        /*002e*/ 	.short	0x00ff


	//----- nvinfo : EIATTR_MERCURY_ISA_VERSION
	.align		4
        /*0030*/ 	.byte	0x03, 0x5f
        /*0032*/ 	.short	0x0101


	//----- nvinfo : EIATTR_VRC_CTA_INIT_COUNT
	.align		4
        /*0034*/ 	.byte	0x02, 0x4a
	.zero		1
	.zero		1


	//----- nvinfo : EIATTR_EXIT_INSTR_OFFSETS
	.align		4
        /*0038*/ 	.byte	0x04, 0x1c
        /*003a*/ 	.short	(.L_13 - .L_12)


	//   ....[0]....
.L_12:
        /*003c*/ 	.word	0x00000070


	//   ....[1]....
        /*0040*/ 	.word	0x000000f0


	//   ....[2]....
        /*0044*/ 	.word	0x00000130


	//----- nvinfo : EIATTR_CBANK_PARAM_SIZE
	.align		4
.L_13:
        /*0048*/ 	.byte	0x03, 0x19
        /*004a*/ 	.short	0x000c


	//----- nvinfo : EIATTR_PARAM_CBANK
	.align		4
        /*004c*/ 	.byte	0x04, 0x0a
        /*004e*/ 	.short	(.L_15 - .L_14)
	.align		4
.L_14:
        /*0050*/ 	.word	index@(.nv.constant0._Z12colorEvenOddPfi)
        /*0054*/ 	.short	0x0380
        /*0056*/ 	.short	0x000c


	//----- nvinfo : EIATTR_SW_WAR
	.align		4
.L_15:
        /*0058*/ 	.byte	0x04, 0x36
        /*005a*/ 	.short	(.L_17 - .L_16)
.L_16:
        /*005c*/ 	.word	0x00000008
.L_17:


//--------------------- .nv.callgraph             --------------------------
	.section	.nv.callgraph,"",@"SHT_CUDA_CALLGRAPH"
	.align	4
	.sectionentsize	8
	.align		4
        /*0000*/ 	.word	0x00000000
	.align		4
        /*0004*/ 	.word	0xffffffff
	.align		4
        /*0008*/ 	.word	0x00000000
	.align		4
        /*000c*/ 	.word	0xfffffffe
	.align		4
        /*0010*/ 	.word	0x00000000
	.align		4
        /*0014*/ 	.word	0xfffffffd
	.align		4
        /*0018*/ 	.word	0x00000000
	.align		4
        /*001c*/ 	.word	0xfffffffc


//--------------------- .text._Z12colorEvenOddPfi --------------------------
	.section	.text._Z12colorEvenOddPfi,"ax",@progbits
	.align	128
        .global         _Z12colorEvenOddPfi
        .type           _Z12colorEvenOddPfi,@function
        .size           _Z12colorEvenOddPfi,(.L_x_1 - _Z12colorEvenOddPfi)
        .other          _Z12colorEvenOddPfi,@"STO_CUDA_ENTRY STV_DEFAULT"
_Z12colorEvenOddPfi:
.text._Z12colorEvenOddPfi:
[----:B------:R-:W-:Y:S01]  /*0000*/  LDC R1, c[0x0][0x37c] ;  /* 0x0000df00ff017b82 */ /* 0x000fe20000000800 */
[----:B------:R-:W0:Y:S07]  /*0010*/  S2R R0, SR_TID.X ;  /* 0x0000000000007919 */ /* 0x000e2e0000002100 */
[----:B------:R-:W0:Y:S01]  /*0020*/  S2UR UR4, SR_CTAID.X ;  /* 0x00000000000479c3 */ /* 0x000e220000002500 */
[----:B------:R-:W1:Y:S07]  /*0030*/  LDCU UR5, c[0x0][0x388] ;  /* 0x00007100ff0577ac */ /* 0x000e6e0008000800 */
[----:B------:R-:W0:Y:S02]  /*0040*/  LDC R5, c[0x0][0x360] ;  /* 0x0000d800ff057b82 */ /* 0x000e240000000800 */
[----:B0-----:R-:W-:-:S05]  /*0050*/  IMAD R5, R5, UR4, R0 ;  /* 0x0000000405057c24 */ /* 0x001fca000f8e0200 */
[----:B-1----:R-:W-:-:S13]  /*0060*/  ISETP.GE.AND P0, PT, R5, UR5, PT ;  /* 0x0000000505007c0c */ /* 0x002fda000bf06270 */
[----:B------:R-:W-:Y:S05]  /*0070*/  @P0 EXIT ;  /* 0x000000000000094d */ /* 0x000fea0003800000 */
[----:B------:R-:W-:Y:S01]  /*0080*/  LOP3.LUT R0, R5, 0x1, RZ, 0xc0, !PT ;  /* 0x0000000105007812 */ /* 0x000fe200078ec0ff */
[----:B------:R-:W0:Y:S03]  /*0090*/  LDCU.64 UR4, c[0x0][0x358] ;  /* 0x00006b00ff0477ac */ /* 0x000e260008000a00 */
[----:B------:R-:W-:-:S13]  /*00a0*/  ISETP.NE.U32.AND P0, PT, R0, 0x1, PT ;  /* 0x000000010000780c */ /* 0x000fda0003f05070 */
[----:B------:R-:W1:Y:S01]  /*00b0*/  @P0 LDC.64 R2, c[0x0][0x380] ;  /* 0x0000e000ff020b82 */ /* 0x000e620000000a00 */
[----:B------:R-:W-:Y:S01]  /*00c0*/  @P0 MOV R7, 0x3f800000 ;  /* 0x3f80000000070802 */ /* 0x000fe20000000f00 */
[----:B-1----:R-:W-:-:S05]  /*00d0*/  @P0 IMAD.WIDE R2, R5, 0x4, R2 ;  /* 0x0000000405020825 */ /* 0x002fca00078e0202 */
[----:B0-----:R0:W-:Y:S01]  /*00e0*/  @P0 STG.E desc[UR4][R2.64], R7 ;  /* 0x0000000702000986 */ /* 0x0011e2000c101904 */
[----:B------:R-:W-:Y:S05]  /*00f0*/  @P0 EXIT ;  /* 0x000000000000094d */ /* 0x000fea0003800000 */
[----:B0-----:R-:W0:Y:S02]  /*0100*/  LDC.64 R2, c[0x0][0x380] ;  /* 0x0000e000ff027b82 */ /* 0x001e240000000a00 */
[----:B0-----:R-:W-:-:S05]  /*0110*/  IMAD.WIDE R2, R5, 0x4, R2 ;  /* 0x0000000405027825 */ /* 0x001fca00078e0202 */
[----:B------:R-:W-:Y:S01]  /*0120*/  STG.E desc[UR4][R2.64], RZ ;  /* 0x000000ff02007986 */ /* 0x000fe2000c101904 */
[----:B------:R-:W-:Y:S05]  /*0130*/  EXIT ;  /* 0x000000000000794d */ /* 0x000fea0003800000 */
.L_x_0:
[----:B------:R-:W-:-:S00]  /*0140*/  BRA `(.L_x_0) ;  /* 0xfffffffc00fc7947 */ /* 0x000fc0000383ffff */
[----:B------:R-:W-:-:S00]  /*0150*/  NOP ;  /* 0x0000000000007918 */ /* 0x000fc00000000000 */
        /* <DEDUP_REMOVED lines=10> */
.L_x_1:


//--------------------- .nv.shared.reserved.0     --------------------------
	.section	.nv.shared.reserved.0,"aw",@nobits
	.weak		__nv_reservedSMEM_offset_0_alias
	.size		__nv_reservedSMEM_offset_0_alias, 0, 64
	.other		__nv_reservedSMEM_offset_0_alias,@"STO_CUDA_RESERVED_SHARED STV_DEFAULT"
__nv_reservedSMEM_offset_0_alias:
	.zero		0
	.zero		64


//--------------------- .nv.constant0._Z12colorEvenOddPfi --------------------------
	.section	.nv.constant0._Z12colorEvenOddPfi,"a",@progbits
	.sectionflags	@""
	.align	4
.nv.constant0._Z12colorEvenOddPfi:
	.zero		908


//--------------------- SYMBOLS --------------------------

	.type		.nv.reservedSmem.offset0,@object
	.size		.nv.reservedSmem.offset0,0x4
